//
// Generated by NVIDIA NVVM Compiler
//
// Compiler Build ID: CL-36424714
// Cuda compilation tools, release 13.0, V13.0.88
// Based on NVVM 20.0.0
//

.version 9.0
.target sm_100
.address_size 64

	// .globl	_Z25convolution_1D_old_kernelPfS_S_ii
// _ZZ25convolution_1D_old_kernelPfS_S_iiE4N_ds has been demoted
.const .align 4 .b8 constant_M[12];
// _ZZ25convolution_1D_new_kernelPfS_S_iiE4N_ds has been demoted

.visible .entry _Z25convolution_1D_old_kernelPfS_S_ii(
	.param .u64 .ptr .align 1 _Z25convolution_1D_old_kernelPfS_S_ii_param_0,
	.param .u64 .ptr .align 1 _Z25convolution_1D_old_kernelPfS_S_ii_param_1,
	.param .u64 .ptr .align 1 _Z25convolution_1D_old_kernelPfS_S_ii_param_2,
	.param .u32 _Z25convolution_1D_old_kernelPfS_S_ii_param_3,
	.param .u32 _Z25convolution_1D_old_kernelPfS_S_ii_param_4
)
{
	.reg .pred 	%p<14>;
	.reg .b32 	%r<72>;
	.reg .b32 	%f<121>;
	.reg .b64 	%rd<28>;
	// demoted variable
	.shared .align 4 .b8 _ZZ25convolution_1D_old_kernelPfS_S_iiE4N_ds[24];
	ld.param.u64 	%rd10, [_Z25convolution_1D_old_kernelPfS_S_ii_param_0];
	ld.param.u64 	%rd11, [_Z25convolution_1D_old_kernelPfS_S_ii_param_1];
	ld.param.u64 	%rd9, [_Z25convolution_1D_old_kernelPfS_S_ii_param_2];
	ld.param.u32 	%r28, [_Z25convolution_1D_old_kernelPfS_S_ii_param_3];
	ld.param.u32 	%r29, [_Z25convolution_1D_old_kernelPfS_S_ii_param_4];
	cvta.to.global.u64 	%rd1, %rd11;
	cvta.to.global.u64 	%rd2, %rd10;
	mov.u32 	%r30, %ctaid.x;
	mov.u32 	%r1, %ntid.x;
	mul.lo.s32 	%r31, %r30, %r1;
	mov.u32 	%r2, %tid.x;
	add.s32 	%r3, %r31, %r2;
	shr.u32 	%r32, %r28, 31;
	add.s32 	%r33, %r28, %r32;
	shr.s32 	%r4, %r33, 1;
	sub.s32 	%r34, %r31, %r1;
	add.s32 	%r5, %r34, %r2;
	sub.s32 	%r35, %r1, %r4;
	setp.lt.u32 	%p1, %r2, %r35;
	@%p1 bra 	$L__BB0_4;
	setp.lt.s32 	%p2, %r5, 0;
	mov.f32 	%f110, 0f00000000;
	@%p2 bra 	$L__BB0_3;
	mul.wide.u32 	%rd12, %r5, 4;
	add.s64 	%rd13, %rd2, %rd12;
	ld.global.f32 	%f110, [%rd13];
$L__BB0_3:
	sub.s32 	%r36, %r2, %r1;
	add.s32 	%r37, %r36, %r4;
	shl.b32 	%r38, %r37, 2;
	mov.u32 	%r39, _ZZ25convolution_1D_old_kernelPfS_S_iiE4N_ds;
	add.s32 	%r40, %r39, %r38;
	st.shared.f32 	[%r40], %f110;
$L__BB0_4:
	add.s32 	%r6, %r3, %r1;
	setp.ge.u32 	%p3, %r2, %r4;
	@%p3 bra 	$L__BB0_8;
	setp.ge.s32 	%p4, %r6, %r29;
	mov.f32 	%f111, 0f00000000;
	@%p4 bra 	$L__BB0_7;
	mul.wide.s32 	%rd14, %r6, 4;
	add.s64 	%rd15, %rd2, %rd14;
	ld.global.f32 	%f111, [%rd15];
$L__BB0_7:
	add.s32 	%r41, %r2, %r1;
	add.s32 	%r42, %r41, %r4;
	shl.b32 	%r43, %r42, 2;
	mov.u32 	%r44, _ZZ25convolution_1D_old_kernelPfS_S_iiE4N_ds;
	add.s32 	%r45, %r44, %r43;
	st.shared.f32 	[%r45], %f111;
$L__BB0_8:
	mul.wide.s32 	%rd16, %r3, 4;
	add.s64 	%rd17, %rd2, %rd16;
	ld.global.f32 	%f21, [%rd17];
	add.s32 	%r46, %r4, %r2;
	shl.b32 	%r47, %r46, 2;
	mov.u32 	%r48, _ZZ25convolution_1D_old_kernelPfS_S_iiE4N_ds;
	add.s32 	%r49, %r48, %r47;
	st.shared.f32 	[%r49], %f21;
	bar.sync 	0;
	setp.lt.s32 	%p5, %r28, 1;
	mov.f32 	%f120, 0f00000000;
	@%p5 bra 	$L__BB0_21;
	and.b32  	%r7, %r28, 15;
	setp.lt.u32 	%p6, %r28, 16;
	mov.f32 	%f120, 0f00000000;
	mov.b32 	%r68, 0;
	@%p6 bra 	$L__BB0_12;
	and.b32  	%r68, %r28, 2147483632;
	neg.s32 	%r66, %r68;
	shl.b32 	%r51, %r2, 2;
	add.s32 	%r53, %r51, %r48;
	add.s32 	%r65, %r53, 32;
	add.s64 	%rd26, %rd1, 32;
	mov.f32 	%f120, 0f00000000;
$L__BB0_11:
	.pragma "nounroll";
	ld.shared.f32 	%f25, [%r65+-32];
	ld.global.f32 	%f26, [%rd26+-32];
	fma.rn.f32 	%f27, %f25, %f26, %f120;
	ld.shared.f32 	%f28, [%r65+-28];
	ld.global.f32 	%f29, [%rd26+-28];
	fma.rn.f32 	%f30, %f28, %f29, %f27;
	ld.shared.f32 	%f31, [%r65+-24];
	ld.global.f32 	%f32, [%rd26+-24];
	fma.rn.f32 	%f33, %f31, %f32, %f30;
	ld.shared.f32 	%f34, [%r65+-20];
	ld.global.f32 	%f35, [%rd26+-20];
	fma.rn.f32 	%f36, %f34, %f35, %f33;
	ld.shared.f32 	%f37, [%r65+-16];
	ld.global.f32 	%f38, [%rd26+-16];
	fma.rn.f32 	%f39, %f37, %f38, %f36;
	ld.shared.f32 	%f40, [%r65+-12];
	ld.global.f32 	%f41, [%rd26+-12];
	fma.rn.f32 	%f42, %f40, %f41, %f39;
	ld.shared.f32 	%f43, [%r65+-8];
	ld.global.f32 	%f44, [%rd26+-8];
	fma.rn.f32 	%f45, %f43, %f44, %f42;
	ld.shared.f32 	%f46, [%r65+-4];
	ld.global.f32 	%f47, [%rd26+-4];
	fma.rn.f32 	%f48, %f46, %f47, %f45;
	ld.shared.f32 	%f49, [%r65];
	ld.global.f32 	%f50, [%rd26];
	fma.rn.f32 	%f51, %f49, %f50, %f48;
	ld.shared.f32 	%f52, [%r65+4];
	ld.global.f32 	%f53, [%rd26+4];
	fma.rn.f32 	%f54, %f52, %f53, %f51;
	ld.shared.f32 	%f55, [%r65+8];
	ld.global.f32 	%f56, [%rd26+8];
	fma.rn.f32 	%f57, %f55, %f56, %f54;
	ld.shared.f32 	%f58, [%r65+12];
	ld.global.f32 	%f59, [%rd26+12];
	fma.rn.f32 	%f60, %f58, %f59, %f57;
	ld.shared.f32 	%f61, [%r65+16];
	ld.global.f32 	%f62, [%rd26+16];
	fma.rn.f32 	%f63, %f61, %f62, %f60;
	ld.shared.f32 	%f64, [%r65+20];
	ld.global.f32 	%f65, [%rd26+20];
	fma.rn.f32 	%f66, %f64, %f65, %f63;
	ld.shared.f32 	%f67, [%r65+24];
	ld.global.f32 	%f68, [%rd26+24];
	fma.rn.f32 	%f69, %f67, %f68, %f66;
	ld.shared.f32 	%f70, [%r65+28];
	ld.global.f32 	%f71, [%rd26+28];
	fma.rn.f32 	%f120, %f70, %f71, %f69;
	add.s32 	%r66, %r66, 16;
	add.s32 	%r65, %r65, 64;
	add.s64 	%rd26, %rd26, 64;
	setp.ne.s32 	%p7, %r66, 0;
	@%p7 bra 	$L__BB0_11;
$L__BB0_12:
	setp.eq.s32 	%p8, %r7, 0;
	@%p8 bra 	$L__BB0_21;
	and.b32  	%r16, %r28, 7;
	setp.lt.u32 	%p9, %r7, 8;
	@%p9 bra 	$L__BB0_15;
	add.s32 	%r54, %r68, %r2;
	shl.b32 	%r55, %r54, 2;
	add.s32 	%r57, %r48, %r55;
	ld.shared.f32 	%f73, [%r57];
	mul.wide.u32 	%rd18, %r68, 4;
	add.s64 	%rd19, %rd1, %rd18;
	ld.global.f32 	%f74, [%rd19];
	fma.rn.f32 	%f75, %f73, %f74, %f120;
	ld.shared.f32 	%f76, [%r57+4];
	ld.global.f32 	%f77, [%rd19+4];
	fma.rn.f32 	%f78, %f76, %f77, %f75;
	ld.shared.f32 	%f79, [%r57+8];
	ld.global.f32 	%f80, [%rd19+8];
	fma.rn.f32 	%f81, %f79, %f80, %f78;
	ld.shared.f32 	%f82, [%r57+12];
	ld.global.f32 	%f83, [%rd19+12];
	fma.rn.f32 	%f84, %f82, %f83, %f81;
	ld.shared.f32 	%f85, [%r57+16];
	ld.global.f32 	%f86, [%rd19+16];
	fma.rn.f32 	%f87, %f85, %f86, %f84;
	ld.shared.f32 	%f88, [%r57+20];
	ld.global.f32 	%f89, [%rd19+20];
	fma.rn.f32 	%f90, %f88, %f89, %f87;
	ld.shared.f32 	%f91, [%r57+24];
	ld.global.f32 	%f92, [%rd19+24];
	fma.rn.f32 	%f93, %f91, %f92, %f90;
	ld.shared.f32 	%f94, [%r57+28];
	ld.global.f32 	%f95, [%rd19+28];
	fma.rn.f32 	%f120, %f94, %f95, %f93;
	add.s32 	%r68, %r68, 8;
$L__BB0_15:
	setp.eq.s32 	%p10, %r16, 0;
	@%p10 bra 	$L__BB0_21;
	and.b32  	%r19, %r28, 3;
	setp.lt.u32 	%p11, %r16, 4;
	@%p11 bra 	$L__BB0_18;
	add.s32 	%r58, %r68, %r2;
	shl.b32 	%r59, %r58, 2;
	add.s32 	%r61, %r48, %r59;
	ld.shared.f32 	%f97, [%r61];
	mul.wide.u32 	%rd20, %r68, 4;
	add.s64 	%rd21, %rd1, %rd20;
	ld.global.f32 	%f98, [%rd21];
	fma.rn.f32 	%f99, %f97, %f98, %f120;
	ld.shared.f32 	%f100, [%r61+4];
	ld.global.f32 	%f101, [%rd21+4];
	fma.rn.f32 	%f102, %f100, %f101, %f99;
	ld.shared.f32 	%f103, [%r61+8];
	ld.global.f32 	%f104, [%rd21+8];
	fma.rn.f32 	%f105, %f103, %f104, %f102;
	ld.shared.f32 	%f106, [%r61+12];
	ld.global.f32 	%f107, [%rd21+12];
	fma.rn.f32 	%f120, %f106, %f107, %f105;
	add.s32 	%r68, %r68, 4;
$L__BB0_18:
	setp.eq.s32 	%p12, %r19, 0;
	@%p12 bra 	$L__BB0_21;
	mul.wide.u32 	%rd22, %r68, 4;
	add.s64 	%rd27, %rd1, %rd22;
	add.s32 	%r62, %r2, %r68;
	shl.b32 	%r63, %r62, 2;
	add.s32 	%r71, %r48, %r63;
	neg.s32 	%r70, %r19;
$L__BB0_20:
	.pragma "nounroll";
	ld.shared.f32 	%f108, [%r71];
	ld.global.f32 	%f109, [%rd27];
	fma.rn.f32 	%f120, %f108, %f109, %f120;
	add.s64 	%rd27, %rd27, 4;
	add.s32 	%r71, %r71, 4;
	add.s32 	%r70, %r70, 1;
	setp.ne.s32 	%p13, %r70, 0;
	@%p13 bra 	$L__BB0_20;
$L__BB0_21:
	cvta.to.global.u64 	%rd23, %rd9;
	add.s64 	%rd25, %rd23, %rd16;
	st.global.f32 	[%rd25], %f120;
	ret;

}
	// .globl	_Z25convolution_1D_new_kernelPfS_S_ii
.visible .entry _Z25convolution_1D_new_kernelPfS_S_ii(
	.param .u64 .ptr .align 1 _Z25convolution_1D_new_kernelPfS_S_ii_param_0,
	.param .u64 .ptr .align 1 _Z25convolution_1D_new_kernelPfS_S_ii_param_1,
	.param .u64 .ptr .align 1 _Z25convolution_1D_new_kernelPfS_S_ii_param_2,
	.param .u32 _Z25convolution_1D_new_kernelPfS_S_ii_param_3,
	.param .u32 _Z25convolution_1D_new_kernelPfS_S_ii_param_4
)
{
	.reg .pred 	%p<14>;
	.reg .b32 	%r<72>;
	.reg .b32 	%f<121>;
	.reg .b64 	%rd<28>;
	// demoted variable
	.shared .align 4 .b8 _ZZ25convolution_1D_new_kernelPfS_S_iiE4N_ds[24];
	ld.param.u64 	%rd10, [_Z25convolution_1D_new_kernelPfS_S_ii_param_0];
	ld.param.u64 	%rd11, [_Z25convolution_1D_new_kernelPfS_S_ii_param_1];
	ld.param.u64 	%rd9, [_Z25convolution_1D_new_kernelPfS_S_ii_param_2];
	ld.param.u32 	%r28, [_Z25convolution_1D_new_kernelPfS_S_ii_param_3];
	ld.param.u32 	%r29, [_Z25convolution_1D_new_kernelPfS_S_ii_param_4];
	cvta.to.global.u64 	%rd1, %rd11;
	cvta.to.global.u64 	%rd2, %rd10;
	mov.u32 	%r30, %ctaid.x;
	mov.u32 	%r1, %ntid.x;
	mul.lo.s32 	%r31, %r30, %r1;
	mov.u32 	%r2, %tid.x;
	add.s32 	%r3, %r31, %r2;
	shr.u32 	%r32, %r28, 31;
	add.s32 	%r33, %r28, %r32;
	shr.s32 	%r4, %r33, 1;
	sub.s32 	%r34, %r31, %r1;
	add.s32 	%r5, %r34, %r2;
	sub.s32 	%r35, %r1, %r4;
	setp.lt.u32 	%p1, %r2, %r35;
	@%p1 bra 	$L__BB1_4;
	setp.lt.s32 	%p2, %r5, 0;
	mov.f32 	%f110, 0f00000000;
	@%p2 bra 	$L__BB1_3;
	mul.wide.u32 	%rd12, %r5, 4;
	add.s64 	%rd13, %rd2, %rd12;
	ld.global.f32 	%f110, [%rd13];
$L__BB1_3:
	sub.s32 	%r36, %r2, %r1;
	add.s32 	%r37, %r36, %r4;
	shl.b32 	%r38, %r37, 2;
	mov.u32 	%r39, _ZZ25convolution_1D_new_kernelPfS_S_iiE4N_ds;
	add.s32 	%r40, %r39, %r38;
	st.shared.f32 	[%r40], %f110;
$L__BB1_4:
	add.s32 	%r6, %r3, %r1;
	setp.ge.u32 	%p3, %r2, %r4;
	@%p3 bra 	$L__BB1_8;
	setp.ge.s32 	%p4, %r6, %r29;
	mov.f32 	%f111, 0f00000000;
	@%p4 bra 	$L__BB1_7;
	mul.wide.s32 	%rd14, %r6, 4;
	add.s64 	%rd15, %rd2, %rd14;
	ld.global.f32 	%f111, [%rd15];
$L__BB1_7:
	add.s32 	%r41, %r2, %r1;
	add.s32 	%r42, %r41, %r4;
	shl.b32 	%r43, %r42, 2;
	mov.u32 	%r44, _ZZ25convolution_1D_new_kernelPfS_S_iiE4N_ds;
	add.s32 	%r45, %r44, %r43;
	st.shared.f32 	[%r45], %f111;
$L__BB1_8:
	mul.wide.s32 	%rd16, %r3, 4;
	add.s64 	%rd17, %rd2, %rd16;
	ld.global.f32 	%f21, [%rd17];
	add.s32 	%r46, %r4, %r2;
	shl.b32 	%r47, %r46, 2;
	mov.u32 	%r48, _ZZ25convolution_1D_new_kernelPfS_S_iiE4N_ds;
	add.s32 	%r49, %r48, %r47;
	st.shared.f32 	[%r49], %f21;
	bar.sync 	0;
	setp.lt.s32 	%p5, %r28, 1;
	mov.f32 	%f120, 0f00000000;
	@%p5 bra 	$L__BB1_21;
	and.b32  	%r7, %r28, 15;
	setp.lt.u32 	%p6, %r28, 16;
	mov.f32 	%f120, 0f00000000;
	mov.b32 	%r68, 0;
	@%p6 bra 	$L__BB1_12;
	and.b32  	%r68, %r28, 2147483632;
	neg.s32 	%r66, %r68;
	shl.b32 	%r51, %r2, 2;
	add.s32 	%r53, %r51, %r48;
	add.s32 	%r65, %r53, 32;
	add.s64 	%rd26, %rd1, 32;
	mov.f32 	%f120, 0f00000000;
$L__BB1_11:
	.pragma "nounroll";
	ld.shared.f32 	%f25, [%r65+-32];
	ld.global.f32 	%f26, [%rd26+-32];
	fma.rn.f32 	%f27, %f25, %f26, %f120;
	ld.shared.f32 	%f28, [%r65+-28];
	ld.global.f32 	%f29, [%rd26+-28];
	fma.rn.f32 	%f30, %f28, %f29, %f27;
	ld.shared.f32 	%f31, [%r65+-24];
	ld.global.f32 	%f32, [%rd26+-24];
	fma.rn.f32 	%f33, %f31, %f32, %f30;
	ld.shared.f32 	%f34, [%r65+-20];
	ld.global.f32 	%f35, [%rd26+-20];
	fma.rn.f32 	%f36, %f34, %f35, %f33;
	ld.shared.f32 	%f37, [%r65+-16];
	ld.global.f32 	%f38, [%rd26+-16];
	fma.rn.f32 	%f39, %f37, %f38, %f36;
	ld.shared.f32 	%f40, [%r65+-12];
	ld.global.f32 	%f41, [%rd26+-12];
	fma.rn.f32 	%f42, %f40, %f41, %f39;
	ld.shared.f32 	%f43, [%r65+-8];
	ld.global.f32 	%f44, [%rd26+-8];
	fma.rn.f32 	%f45, %f43, %f44, %f42;
	ld.shared.f32 	%f46, [%r65+-4];
	ld.global.f32 	%f47, [%rd26+-4];
	fma.rn.f32 	%f48, %f46, %f47, %f45;
	ld.shared.f32 	%f49, [%r65];
	ld.global.f32 	%f50, [%rd26];
	fma.rn.f32 	%f51, %f49, %f50, %f48;
	ld.shared.f32 	%f52, [%r65+4];
	ld.global.f32 	%f53, [%rd26+4];
	fma.rn.f32 	%f54, %f52, %f53, %f51;
	ld.shared.f32 	%f55, [%r65+8];
	ld.global.f32 	%f56, [%rd26+8];
	fma.rn.f32 	%f57, %f55, %f56, %f54;
	ld.shared.f32 	%f58, [%r65+12];
	ld.global.f32 	%f59, [%rd26+12];
	fma.rn.f32 	%f60, %f58, %f59, %f57;
	ld.shared.f32 	%f61, [%r65+16];
	ld.global.f32 	%f62, [%rd26+16];
	fma.rn.f32 	%f63, %f61, %f62, %f60;
	ld.shared.f32 	%f64, [%r65+20];
	ld.global.f32 	%f65, [%rd26+20];
	fma.rn.f32 	%f66, %f64, %f65, %f63;
	ld.shared.f32 	%f67, [%r65+24];
	ld.global.f32 	%f68, [%rd26+24];
	fma.rn.f32 	%f69, %f67, %f68, %f66;
	ld.shared.f32 	%f70, [%r65+28];
	ld.global.f32 	%f71, [%rd26+28];
	fma.rn.f32 	%f120, %f70, %f71, %f69;
	add.s32 	%r66, %r66, 16;
	add.s32 	%r65, %r65, 64;
	add.s64 	%rd26, %rd26, 64;
	setp.ne.s32 	%p7, %r66, 0;
	@%p7 bra 	$L__BB1_11;
$L__BB1_12:
	setp.eq.s32 	%p8, %r7, 0;
	@%p8 bra 	$L__BB1_21;
	and.b32  	%r16, %r28, 7;
	setp.lt.u32 	%p9, %r7, 8;
	@%p9 bra 	$L__BB1_15;
	add.s32 	%r54, %r68, %r2;
	shl.b32 	%r55, %r54, 2;
	add.s32 	%r57, %r48, %r55;
	ld.shared.f32 	%f73, [%r57];
	mul.wide.u32 	%rd18, %r68, 4;
	add.s64 	%rd19, %rd1, %rd18;
	ld.global.f32 	%f74, [%rd19];
	fma.rn.f32 	%f75, %f73, %f74, %f120;
	ld.shared.f32 	%f76, [%r57+4];
	ld.global.f32 	%f77, [%rd19+4];
	fma.rn.f32 	%f78, %f76, %f77, %f75;
	ld.shared.f32 	%f79, [%r57+8];
	ld.global.f32 	%f80, [%rd19+8];
	fma.rn.f32 	%f81, %f79, %f80, %f78;
	ld.shared.f32 	%f82, [%r57+12];
	ld.global.f32 	%f83, [%rd19+12];
	fma.rn.f32 	%f84, %f82, %f83, %f81;
	ld.shared.f32 	%f85, [%r57+16];
	ld.global.f32 	%f86, [%rd19+16];
	fma.rn.f32 	%f87, %f85, %f86, %f84;
	ld.shared.f32 	%f88, [%r57+20];
	ld.global.f32 	%f89, [%rd19+20];
	fma.rn.f32 	%f90, %f88, %f89, %f87;
	ld.shared.f32 	%f91, [%r57+24];
	ld.global.f32 	%f92, [%rd19+24];
	fma.rn.f32 	%f93, %f91, %f92, %f90;
	ld.shared.f32 	%f94, [%r57+28];
	ld.global.f32 	%f95, [%rd19+28];
	fma.rn.f32 	%f120, %f94, %f95, %f93;
	add.s32 	%r68, %r68, 8;
$L__BB1_15:
	setp.eq.s32 	%p10, %r16, 0;
	@%p10 bra 	$L__BB1_21;
	and.b32  	%r19, %r28, 3;
	setp.lt.u32 	%p11, %r16, 4;
	@%p11 bra 	$L__BB1_18;
	add.s32 	%r58, %r68, %r2;
	shl.b32 	%r59, %r58, 2;
	add.s32 	%r61, %r48, %r59;
	ld.shared.f32 	%f97, [%r61];
	mul.wide.u32 	%rd20, %r68, 4;
	add.s64 	%rd21, %rd1, %rd20;
	ld.global.f32 	%f98, [%rd21];
	fma.rn.f32 	%f99, %f97, %f98, %f120;
	ld.shared.f32 	%f100, [%r61+4];
	ld.global.f32 	%f101, [%rd21+4];
	fma.rn.f32 	%f102, %f100, %f101, %f99;
	ld.shared.f32 	%f103, [%r61+8];
	ld.global.f32 	%f104, [%rd21+8];
	fma.rn.f32 	%f105, %f103, %f104, %f102;
	ld.shared.f32 	%f106, [%r61+12];
	ld.global.f32 	%f107, [%rd21+12];
	fma.rn.f32 	%f120, %f106, %f107, %f105;
	add.s32 	%r68, %r68, 4;
$L__BB1_18:
	setp.eq.s32 	%p12, %r19, 0;
	@%p12 bra 	$L__BB1_21;
	mul.wide.u32 	%rd22, %r68, 4;
	add.s64 	%rd27, %rd1, %rd22;
	add.s32 	%r62, %r2, %r68;
	shl.b32 	%r63, %r62, 2;
	add.s32 	%r71, %r48, %r63;
	neg.s32 	%r70, %r19;
$L__BB1_20:
	.pragma "nounroll";
	ld.shared.f32 	%f108, [%r71];
	ld.global.f32 	%f109, [%rd27];
	fma.rn.f32 	%f120, %f108, %f109, %f120;
	add.s64 	%rd27, %rd27, 4;
	add.s32 	%r71, %r71, 4;
	add.s32 	%r70, %r70, 1;
	setp.ne.s32 	%p13, %r70, 0;
	@%p13 bra 	$L__BB1_20;
$L__BB1_21:
	cvta.to.global.u64 	%rd23, %rd9;
	add.s64 	%rd25, %rd23, %rd16;
	st.global.f32 	[%rd25], %f120;
	ret;

}


// ===== COMPILED SASS (sm_100) =====

	.target	sm_100

	.elftype	@"ET_EXEC"


//--------------------- .note.nv.tkinfo           --------------------------
	.section	.note.nv.tkinfo,"",@"SHT_NOTE"
	.sectionflags	@"SHF_NOTE_NV_TKINFO"
	.tkinfo
        /*0018*/ 	.word	0x00000002
        /*0030*/ 	.string	""
        /*0030*/ 	.string	"ptxas"
        /*0030*/ 	.string	"Cuda compilation tools, release 13.0, V13.0.88"
        /*0030*/ 	.string	"Build cuda_13.0.r13.0/compiler.36424714_0"
        /*0030*/ 	.string	"-arch sm_100 -m 64 "



//--------------------- .note.nv.cuinfo           --------------------------
	.section	.note.nv.cuinfo,"",@"SHT_NOTE"
	.sectionflags	@"SHF_NOTE_NV_CUINFO"
        /*0018*/ 	.short	0x0002
        /*001a*/ 	.short	0x0064
        /*001c*/ 	.short	0x0082
	.zero		2


//--------------------- .nv.info                  --------------------------
	.section	.nv.info,"",@"SHT_CUDA_INFO"
	.align	4


	//----- nvinfo : EIATTR_REGCOUNT
	.align		4
        /*0000*/ 	.byte	0x04, 0x2f
        /*0002*/ 	.short	(.L_2 - .L_1)
	.align		4
.L_1:
        /*0004*/ 	.word	index@(_Z25convolution_1D_old_kernelPfS_S_ii)
        /*0008*/ 	.word	0x00000020


	//----- nvinfo : EIATTR_FRAME_SIZE
	.align		4
.L_2:
        /*000c*/ 	.byte	0x04, 0x11
        /*000e*/ 	.short	(.L_4 - .L_3)
	.align		4
.L_3:
        /*0010*/ 	.word	index@(_Z25convolution_1D_old_kernelPfS_S_ii)
        /*0014*/ 	.word	0x00000000


	//----- nvinfo : EIATTR_REGCOUNT
	.align		4
.L_4:
        /*0018*/ 	.byte	0x04, 0x2f
        /*001a*/ 	.short	(.L_6 - .L_5)
	.align		4
.L_5:
        /*001c*/ 	.word	index@(_Z25convolution_1D_new_kernelPfS_S_ii)
        /*0020*/ 	.word	0x00000020


	//----- nvinfo : EIATTR_FRAME_SIZE
	.align		4
.L_6:
        /*0024*/ 	.byte	0x04, 0x11
        /*0026*/ 	.short	(.L_8 - .L_7)
	.align		4
.L_7:
        /*0028*/ 	.word	index@(_Z25convolution_1D_new_kernelPfS_S_ii)
        /*002c*/ 	.word	0x00000000


	//----- nvinfo : EIATTR_MIN_STACK_SIZE
	.align		4
.L_8:
        /*0030*/ 	.byte	0x04, 0x12
        /*0032*/ 	.short	(.L_10 - .L_9)
	.align		4
.L_9:
        /*0034*/ 	.word	index@(_Z25convolution_1D_new_kernelPfS_S_ii)
        /*0038*/ 	.word	0x00000000


	//----- nvinfo : EIATTR_MIN_STACK_SIZE
	.align		4
.L_10:
        /*003c*/ 	.byte	0x04, 0x12
        /*003e*/ 	.short	(.L_12 - .L_11)
	.align		4
.L_11:
        /*0040*/ 	.word	index@(_Z25convolution_1D_old_kernelPfS_S_ii)
        /*0044*/ 	.word	0x00000000
.L_12:


//--------------------- .nv.compat                --------------------------
	.section	.nv.compat,"",@"SHT_CUDA_COMPAT_INFO"
	.align	4
        /*0000*/ 	.byte	0x02, 0x09, 0x00, 0x00, 0x02, 0x02, 0x01, 0x00, 0x02, 0x05, 0x05, 0x00, 0x03, 0x07, 0x01, 0x01
        /*0010*/ 	.byte	0x02, 0x03, 0x00, 0x00, 0x02, 0x06, 0x01, 0x00, 0x04, 0x0b, 0x08, 0x00, 0x09, 0x00, 0x00, 0x00
        /*0020*/ 	.byte	0x00, 0x00, 0x00, 0x00


//--------------------- .nv.info._Z25convolution_1D_new_kernelPfS_S_ii --------------------------
	.section	.nv.info._Z25convolution_1D_new_kernelPfS_S_ii,"",@"SHT_CUDA_INFO"
	.sectionflags	@""
	.align	4


	//----- nvinfo : EIATTR_CUDA_API_VERSION
	.align		4
        /*0000*/ 	.byte	0x04, 0x37
        /*0002*/ 	.short	(.L_14 - .L_13)
.L_13:
        /*0004*/ 	.word	0x00000082


	//----- nvinfo : EIATTR_KPARAM_INFO
	.align		4
.L_14:
        /*0008*/ 	.byte	0x04, 0x17
        /*000a*/ 	.short	(.L_16 - .L_15)
.L_15:
        /*000c*/ 	.word	0x00000000
        /*0010*/ 	.short	0x0004
        /*0012*/ 	.short	0x001c
        /*0014*/ 	.byte	0x00, 0xf0, 0x11, 0x00


	//----- nvinfo : EIATTR_KPARAM_INFO
	.align		4
.L_16:
        /*0018*/ 	.byte	0x04, 0x17
        /*001a*/ 	.short	(.L_18 - .L_17)
.L_17:
        /*001c*/ 	.word	0x00000000
        /*0020*/ 	.short	0x0003
        /*0022*/ 	.short	0x0018
        /*0024*/ 	.byte	0x00, 0xf0, 0x11, 0x00


	//----- nvinfo : EIATTR_KPARAM_INFO
	.align		4
.L_18:
        /*0028*/ 	.byte	0x04, 0x17
        /*002a*/ 	.short	(.L_20 - .L_19)
.L_19:
        /*002c*/ 	.word	0x00000000
        /*0030*/ 	.short	0x0002
        /*0032*/ 	.short	0x0010
        /*0034*/ 	.byte	0x00, 0xf5, 0x21, 0x00


	//----- nvinfo : EIATTR_KPARAM_INFO
	.align		4
.L_20:
        /*0038*/ 	.byte	0x04, 0x17
        /*003a*/ 	.short	(.L_22 - .L_21)
.L_21:
        /*003c*/ 	.word	0x00000000
        /*0040*/ 	.short	0x0001
        /*0042*/ 	.short	0x0008
        /*0044*/ 	.byte	0x00, 0xf5, 0x21, 0x00


	//----- nvinfo : EIATTR_KPARAM_INFO
	.align		4
.L_22:
        /*0048*/ 	.byte	0x04, 0x17
        /*004a*/ 	.short	(.L_24 - .L_23)
.L_23:
        /*004c*/ 	.word	0x00000000
        /*0050*/ 	.short	0x0000
        /*0052*/ 	.short	0x0000
        /*0054*/ 	.byte	0x00, 0xf5, 0x21, 0x00


	//----- nvinfo : EIATTR_SPARSE_MMA_MASK
	.align		4
.L_24:
        /*0058*/ 	.byte	0x03, 0x50
        /*005a*/ 	.short	0x0000


	//----- nvinfo : EIATTR_MAXREG_COUNT
	.align		4
        /*005c*/ 	.byte	0x03, 0x1b
        /*005e*/ 	.short	0x00ff


	//----- nvinfo : EIATTR_NUM_BARRIERS
	.align		4
        /*0060*/ 	.byte	0x02, 0x4c
        /*0062*/ 	.byte	0x01
	.zero		1


	//----- nvinfo : EIATTR_MERCURY_ISA_VERSION
	.align		4
        /*0064*/ 	.byte	0x03, 0x5f
        /*0066*/ 	.short	0x0101


	//----- nvinfo : EIATTR_VRC_CTA_INIT_COUNT
	.align		4
        /*0068*/ 	.byte	0x02, 0x4a
	.zero		1
	.zero		1


	//----- nvinfo : EIATTR_EXIT_INSTR_OFFSETS
	.align		4
        /*006c*/ 	.byte	0x04, 0x1c
        /*006e*/ 	.short	(.L_26 - .L_25)


	//   ....[0]....
.L_25:
        /*0070*/ 	.word	0x00000cc0


	//----- nvinfo : EIATTR_CRS_STACK_SIZE
	.align		4
.L_26:
        /*0074*/ 	.byte	0x04, 0x1e
        /*0076*/ 	.short	(.L_28 - .L_27)
.L_27:
        /*0078*/ 	.word	0x00000000


	//----- nvinfo : EIATTR_CBANK_PARAM_SIZE
	.align		4
.L_28:
        /*007c*/ 	.byte	0x03, 0x19
        /*007e*/ 	.short	0x0020


	//----- nvinfo : EIATTR_PARAM_CBANK
	.align		4
        /*0080*/ 	.byte	0x04, 0x0a
        /*0082*/ 	.short	(.L_30 - .L_29)
	.align		4
.L_29:
        /*0084*/ 	.word	index@(.nv.constant0._Z25convolution_1D_new_kernelPfS_S_ii)
        /*0088*/ 	.short	0x0380
        /*008a*/ 	.short	0x0020


	//----- nvinfo : EIATTR_SW_WAR
	.align		4
.L_30:
        /*008c*/ 	.byte	0x04, 0x36
        /*008e*/ 	.short	(.L_32 - .L_31)
.L_31:
        /*0090*/ 	.word	0x00000008
.L_32:


//--------------------- .nv.info._Z25convolution_1D_old_kernelPfS_S_ii --------------------------
	.section	.nv.info._Z25convolution_1D_old_kernelPfS_S_ii,"",@"SHT_CUDA_INFO"
	.sectionflags	@""
	.align	4


	//----- nvinfo : EIATTR_CUDA_API_VERSION
	.align		4
        /*0000*/ 	.byte	0x04, 0x37
        /*0002*/ 	.short	(.L_34 - .L_33)
.L_33:
        /*0004*/ 	.word	0x00000082


	//----- nvinfo : EIATTR_KPARAM_INFO
	.align		4
.L_34:
        /*0008*/ 	.byte	0x04, 0x17
        /*000a*/ 	.short	(.L_36 - .L_35)
.L_35:
        /*000c*/ 	.word	0x00000000
        /*0010*/ 	.short	0x0004
        /*0012*/ 	.short	0x001c
        /*0014*/ 	.byte	0x00, 0xf0, 0x11, 0x00


	//----- nvinfo : EIATTR_KPARAM_INFO
	.align		4
.L_36:
        /*0018*/ 	.byte	0x04, 0x17
        /*001a*/ 	.short	(.L_38 - .L_37)
.L_37:
        /*001c*/ 	.word	0x00000000
        /*0020*/ 	.short	0x0003
        /*0022*/ 	.short	0x0018
        /*0024*/ 	.byte	0x00, 0xf0, 0x11, 0x00


	//----- nvinfo : EIATTR_KPARAM_INFO
	.align		4
.L_38:
        /*0028*/ 	.byte	0x04, 0x17
        /*002a*/ 	.short	(.L_40 - .L_39)
.L_39:
        /*002c*/ 	.word	0x00000000
        /*0030*/ 	.short	0x0002
        /*0032*/ 	.short	0x0010
        /*0034*/ 	.byte	0x00, 0xf5, 0x21, 0x00


	//----- nvinfo : EIATTR_KPARAM_INFO
	.align		4
.L_40:
        /*0038*/ 	.byte	0x04, 0x17
        /*003a*/ 	.short	(.L_42 - .L_41)
.L_41:
        /*003c*/ 	.word	0x00000000
        /*0040*/ 	.short	0x0001
        /*0042*/ 	.short	0x0008
        /*0044*/ 	.byte	0x00, 0xf5, 0x21, 0x00


	//----- nvinfo : EIATTR_KPARAM_INFO
	.align		4
.L_42:
        /*0048*/ 	.byte	0x04, 0x17
        /*004a*/ 	.short	(.L_44 - .L_43)
.L_43:
        /*004c*/ 	.word	0x00000000
        /*0050*/ 	.short	0x0000
        /*0052*/ 	.short	0x0000
        /*0054*/ 	.byte	0x00, 0xf5, 0x21, 0x00


	//----- nvinfo : EIATTR_SPARSE_MMA_MASK
	.align		4
.L_44:
        /*0058*/ 	.byte	0x03, 0x50
        /*005a*/ 	.short	0x0000


	//----- nvinfo : EIATTR_MAXREG_COUNT
	.align		4
        /*005c*/ 	.byte	0x03, 0x1b
        /*005e*/ 	.short	0x00ff


	//----- nvinfo : EIATTR_NUM_BARRIERS
	.align		4
        /*0060*/ 	.byte	0x02, 0x4c
        /*0062*/ 	.byte	0x01
	.zero		1


	//----- nvinfo : EIATTR_MERCURY_ISA_VERSION
	.align		4
        /*0064*/ 	.byte	0x03, 0x5f
        /*0066*/ 	.short	0x0101


	//----- nvinfo : EIATTR_VRC_CTA_INIT_COUNT
	.align		4
        /*0068*/ 	.byte	0x02, 0x4a
	.zero		1
	.zero		1


	//----- nvinfo : EIATTR_EXIT_INSTR_OFFSETS
	.align		4
        /*006c*/ 	.byte	0x04, 0x1c
        /*006e*/ 	.short	(.L_46 - .L_45)


	//   ....[0]....
.L_45:
        /*0070*/ 	.word	0x00000cc0


	//----- nvinfo : EIATTR_CRS_STACK_SIZE
	.align		4
.L_46:
        /*0074*/ 	.byte	0x04, 0x1e
        /*0076*/ 	.short	(.L_48 - .L_47)
.L_47:
        /*0078*/ 	.word	0x00000000


	//----- nvinfo : EIATTR_CBANK_PARAM_SIZE
	.align		4
.L_48:
        /*007c*/ 	.byte	0x03, 0x19
        /*007e*/ 	.short	0x0020


	//----- nvinfo : EIATTR_PARAM_CBANK
	.align		4
        /*0080*/ 	.byte	0x04, 0x0a
        /*0082*/ 	.short	(.L_50 - .L_49)
	.align		4
.L_49:
        /*0084*/ 	.word	index@(.nv.constant0._Z25convolution_1D_old_kernelPfS_S_ii)
        /*0088*/ 	.short	0x0380
        /*008a*/ 	.short	0x0020


	//----- nvinfo : EIATTR_SW_WAR
	.align		4
.L_50:
        /*008c*/ 	.byte	0x04, 0x36
        /*008e*/ 	.short	(.L_52 - .L_51)
.L_51:
        /*0090*/ 	.word	0x00000008
.L_52:


//--------------------- .nv.callgraph             --------------------------
	.section	.nv.callgraph,"",@"SHT_CUDA_CALLGRAPH"
	.align	4
	.sectionentsize	8
	.align		4
        /*0000*/ 	.word	0x00000000
	.align		4
        /*0004*/ 	.word	0xffffffff
	.align		4
        /*0008*/ 	.word	0x00000000
	.align		4
        /*000c*/ 	.word	0xfffffffe
	.align		4
        /*0010*/ 	.word	0x00000000
	.align		4
        /*0014*/ 	.word	0xfffffffd
	.align		4
        /*0018*/ 	.word	0x00000000
	.align		4
        /*001c*/ 	.word	0xfffffffc


//--------------------- .nv.constant3             --------------------------
	.section	.nv.constant3,"a",@progbits
	.align	4
.nv.constant3:
	.type		constant_M,@object
	.size		constant_M,(.L_0 - constant_M)
constant_M:
	.zero		12
.L_0:


//--------------------- .text._Z25convolution_1D_new_kernelPfS_S_ii --------------------------
	.section	.text._Z25convolution_1D_new_kernelPfS_S_ii,"ax",@progbits
	.align	128
        .global         _Z25convolution_1D_new_kernelPfS_S_ii
        .type           _Z25convolution_1D_new_kernelPfS_S_ii,@function
        .size           _Z25convolution_1D_new_kernelPfS_S_ii,(.L_x_22 - _Z25convolution_1D_new_kernelPfS_S_ii)
        .other          _Z25convolution_1D_new_kernelPfS_S_ii,@"STO_CUDA_ENTRY STV_DEFAULT"
_Z25convolution_1D_new_kernelPfS_S_ii:
.text._Z25convolution_1D_new_kernelPfS_S_ii:
[----:B------:R-:W-:Y:S01]  /*0000*/  LDC R1, c[0x0][0x37c] ;  /* 0x0000df00ff017b82 */ /* 0x000fe20000000800 */
[----:B------:R-:W0:Y:S07]  /*0010*/  S2R R0, SR_TID.X ;  /* 0x0000000000007919 */ /* 0x000e2e0000002100 */
[----:B------:R-:W0:Y:S01]  /*0020*/  S2UR UR7, SR_CTAID.X ;  /* 0x00000000000779c3 */ /* 0x000e220000002500 */
[----:B------:R-:W1:Y:S01]  /*0030*/  LDCU.64 UR10, c[0x0][0x358] ;  /* 0x00006b00ff0a77ac */ /* 0x000e620008000a00 */
[----:B------:R-:W2:Y:S06]  /*0040*/  LDCU UR12, c[0x0][0x398] ;  /* 0x00007300ff0c77ac */ /* 0x000eac0008000800 */
[----:B------:R-:W0:Y:S08]  /*0050*/  LDC R9, c[0x0][0x360] ;  /* 0x0000d800ff097b82 */ /* 0x000e300000000800 */
[----:B------:R-:W3:Y:S01]  /*0060*/  LDC.64 R2, c[0x0][0x380] ;  /* 0x0000e000ff027b82 */ /* 0x000ee20000000a00 */
[----:B0-----:R-:W-:-:S04]  /*0070*/  IMAD R4, R9, UR7, R0 ;  /* 0x0000000709047c24 */ /* 0x001fc8000f8e0200 */
[----:B---3--:R-:W-:-:S05]  /*0080*/  IMAD.WIDE R2, R4, 0x4, R2 ;  /* 0x0000000404027825 */ /* 0x008fca00078e0202 */
[----:B-1----:R0:W5:Y:S01]  /*0090*/  LDG.E R7, desc[UR10][R2.64] ;  /* 0x0000000a02077981 */ /* 0x002162000c1e1900 */
[----:B--2---:R-:W-:Y:S01]  /*00a0*/  ULEA.HI UR4, UR12, UR12, URZ, 0x1 ;  /* 0x0000000c0c047291 */ /* 0x004fe2000f8f08ff */
[----:B------:R-:W-:Y:S03]  /*00b0*/  BSSY.RECONVERGENT B0, `(.L_x_0) ;  /* 0x0000013000007945 */ /* 0x000fe60003800200 */
[----:B------:R-:W-:-:S06]  /*00c0*/  USHF.R.S32.HI UR4, URZ, 0x1, UR4 ;  /* 0x00000001ff047899 */ /* 0x000fcc0008011404 */
[----:B------:R-:W-:Y:S02]  /*00d0*/  IADD3 R5, PT, PT, R9, -UR4, RZ ;  /* 0x8000000409057c10 */ /* 0x000fe4000fffe0ff */
[C---:B------:R-:W-:Y:S02]  /*00e0*/  ISETP.GE.U32.AND P0, PT, R0.reuse, UR4, PT ;  /* 0x0000000400007c0c */ /* 0x040fe4000bf06070 */
[----:B------:R-:W-:-:S13]  /*00f0*/  ISETP.GE.U32.AND P1, PT, R0, R5, PT ;  /* 0x000000050000720c */ /* 0x000fda0003f26070 */
[----:B0-----:R-:W-:Y:S05]  /*0100*/  @!P1 BRA `(.L_x_1) ;  /* 0x0000000000349947 */ /* 0x001fea0003800000 */
[----:B------:R-:W-:Y:S02]  /*0110*/  IMAD R3, R9, UR7, -R9 ;  /* 0x0000000709037c24 */ /* 0x000fe4000f8e0a09 */
[----:B------:R-:W-:-:S03]  /*0120*/  HFMA2 R6, -RZ, RZ, 0, 0 ;  /* 0x00000000ff067431 */ /* 0x000fc600000001ff */
[----:B------:R-:W-:-:S04]  /*0130*/  IADD3 R5, PT, PT, R3, R0, RZ ;  /* 0x0000000003057210 */ /* 0x000fc80007ffe0ff */
[----:B------:R-:W-:-:S13]  /*0140*/  ISETP.GE.AND P1, PT, R5, RZ, PT ;  /* 0x000000ff0500720c */ /* 0x000fda0003f26270 */
[----:B------:R-:W0:Y:S02]  /*0150*/  @P1 LDC.64 R2, c[0x0][0x380] ;  /* 0x0000e000ff021b82 */ /* 0x000e240000000a00 */
[----:B0-----:R-:W-:-:S05]  /*0160*/  @P1 IMAD.WIDE.U32 R2, R5, 0x4, R2 ;  /* 0x0000000405021825 */ /* 0x001fca00078e0002 */
[----:B------:R-:W2:Y:S01]  /*0170*/  @P1 LDG.E R6, desc[UR10][R2.64] ;  /* 0x0000000a02061981 */ /* 0x000ea2000c1e1900 */
[----:B------:R-:W0:Y:S01]  /*0180*/  S2UR UR6, SR_CgaCtaId ;  /* 0x00000000000679c3 */ /* 0x000e220000008800 */
[----:B------:R-:W-:Y:S01]  /*0190*/  UMOV UR5, 0x400 ;  /* 0x0000040000057882 */ /* 0x000fe20000000000 */
[----:B------:R-:W-:Y:S01]  /*01a0*/  IADD3 R5, PT, PT, R0, UR4, -R9 ;  /* 0x0000000400057c10 */ /* 0x000fe2000fffe809 */
[----:B0-----:R-:W-:-:S06]  /*01b0*/  ULEA UR5, UR6, UR5, 0x18 ;  /* 0x0000000506057291 */ /* 0x001fcc000f8ec0ff */
[----:B------:R-:W-:-:S05]  /*01c0*/  LEA R5, R5, UR5, 0x2 ;  /* 0x0000000505057c11 */ /* 0x000fca000f8e10ff */
[----:B--2---:R0:W-:Y:S02]  /*01d0*/  STS [R5], R6 ;  /* 0x0000000605007388 */ /* 0x0041e40000000800 */
.L_x_1:
[----:B------:R-:W-:Y:S05]  /*01e0*/  BSYNC.RECONVERGENT B0 ;  /* 0x0000000000007941 */ /* 0x000fea0003800200 */
.L_x_0:
[----:B------:R-:W-:Y:S04]  /*01f0*/  BSSY.RECONVERGENT B0, `(.L_x_2) ;  /* 0x000000f000007945 */ /* 0x000fe80003800200 */
[----:B------:R-:W-:Y:S05]  /*0200*/  @P0 BRA `(.L_x_3) ;  /* 0x0000000000340947 */ /* 0x000fea0003800000 */
[----:B------:R-:W1:Y:S01]  /*0210*/  LDCU UR5, c[0x0][0x39c] ;  /* 0x00007380ff0577ac */ /* 0x000e620008000800 */
[----:B0-----:R-:W-:Y:S02]  /*0220*/  IADD3 R5, PT, PT, R4, R9, RZ ;  /* 0x0000000904057210 */ /* 0x001fe40007ffe0ff */
[----:B------:R-:W-:Y:S02]  /*0230*/  MOV R6, RZ ;  /* 0x000000ff00067202 */ /* 0x000fe40000000f00 */
[----:B-1----:R-:W-:-:S13]  /*0240*/  ISETP.GE.AND P0, PT, R5, UR5, PT ;  /* 0x0000000505007c0c */ /* 0x002fda000bf06270 */
[----:B------:R-:W0:Y:S02]  /*0250*/  @!P0 LDC.64 R2, c[0x0][0x380] ;  /* 0x0000e000ff028b82 */ /* 0x000e240000000a00 */
[----:B0-----:R-:W-:-:S05]  /*0260*/  @!P0 IMAD.WIDE R2, R5, 0x4, R2 ;  /* 0x0000000405028825 */ /* 0x001fca00078e0202 */
[----:B------:R-:W2:Y:S01]  /*0270*/  @!P0 LDG.E R6, desc[UR10][R2.64] ;  /* 0x0000000a02068981 */ /* 0x000ea2000c1e1900 */
[----:B------:R-:W0:Y:S01]  /*0280*/  S2UR UR6, SR_CgaCtaId ;  /* 0x00000000000679c3 */ /* 0x000e220000008800 */
[----:B------:R-:W-:Y:S01]  /*0290*/  UMOV UR5, 0x400 ;  /* 0x0000040000057882 */ /* 0x000fe20000000000 */
[----:B------:R-:W-:Y:S01]  /*02a0*/  IADD3 R5, PT, PT, R0, UR4, R9 ;  /* 0x0000000400057c10 */ /* 0x000fe2000fffe009 */
[----:B0-----:R-:W-:-:S06]  /*02b0*/  ULEA UR5, UR6, UR5, 0x18 ;  /* 0x0000000506057291 */ /* 0x001fcc000f8ec0ff */
[----:B------:R-:W-:-:S05]  /*02c0*/  LEA R5, R5, UR5, 0x2 ;  /* 0x0000000505057c11 */ /* 0x000fca000f8e10ff */
[----:B--2---:R1:W-:Y:S02]  /*02d0*/  STS [R5], R6 ;  /* 0x0000000605007388 */ /* 0x0043e40000000800 */
.L_x_3:
[----:B------:R-:W-:Y:S05]  /*02e0*/  BSYNC.RECONVERGENT B0 ;  /* 0x0000000000007941 */ /* 0x000fea0003800200 */
.L_x_2:
[----:B------:R-:W2:Y:S01]  /*02f0*/  S2UR UR6, SR_CgaCtaId ;  /* 0x00000000000679c3 */ /* 0x000ea20000008800 */
[----:B------:R-:W-:Y:S01]  /*0300*/  UMOV UR5, 0x400 ;  /* 0x0000040000057882 */ /* 0x000fe20000000000 */
[----:B------:R-:W-:Y:S01]  /*0310*/  IADD3 R2, PT, PT, R0, UR4, RZ ;  /* 0x0000000400027c10 */ /* 0x000fe2000fffe0ff */
[----:B------:R-:W-:Y:S01]  /*0320*/  UISETP.GE.AND UP0, UPT, UR12, 0x1, UPT ;  /* 0x000000010c00788c */ /* 0x000fe2000bf06270 */
[----:B------:R-:W-:Y:S01]  /*0330*/  HFMA2 R19, -RZ, RZ, 0, 0 ;  /* 0x00000000ff137431 */ /* 0x000fe200000001ff */
[----:B--2---:R-:W-:-:S06]  /*0340*/  ULEA UR6, UR6, UR5, 0x18 ;  /* 0x0000000506067291 */ /* 0x004fcc000f8ec0ff */
[----:B------:R-:W-:-:S05]  /*0350*/  LEA R2, R2, UR6, 0x2 ;  /* 0x0000000602027c11 */ /* 0x000fca000f8e10ff */
[----:B-----5:R2:W-:Y:S01]  /*0360*/  STS [R2], R7 ;  /* 0x0000000702007388 */ /* 0x0205e20000000800 */
[----:B------:R-:W-:Y:S06]  /*0370*/  BAR.SYNC.DEFER_BLOCKING 0x0 ;  /* 0x0000000000007b1d */ /* 0x000fec0000010000 */
[----:B------:R-:W-:Y:S05]  /*0380*/  BRA.U !UP0, `(.L_x_4) ;  /* 0x0000000908407547 */ /* 0x000fea000b800000 */
[----:B------:R-:W-:Y:S01]  /*0390*/  UISETP.GE.U32.AND UP1, UPT, UR12, 0x10, UPT ;  /* 0x000000100c00788c */ /* 0x000fe2000bf26070 */
[----:B------:R-:W-:Y:S01]  /*03a0*/  MOV R19, RZ ;  /* 0x000000ff00137202 */ /* 0x000fe20000000f00 */
[----:B------:R-:W-:Y:S01]  /*03b0*/  ULOP3.LUT UR7, UR12, 0xf, URZ, 0xc0, !UPT ;  /* 0x0000000f0c077892 */ /* 0x000fe2000f8ec0ff */
[----:B--2---:R-:W-:-:S03]  /*03c0*/  MOV R7, RZ ;  /* 0x000000ff00077202 */ /* 0x004fc60000000f00 */
[----:B------:R-:W-:-:S03]  /*03d0*/  UISETP.NE.AND UP0, UPT, UR7, URZ, UPT ;  /* 0x000000ff0700728c */ /* 0x000fc6000bf05270 */
[----:B------:R-:W-:Y:S08]  /*03e0*/  BRA.U !UP1, `(.L_x_5) ;  /* 0x0000000509047547 */ /* 0x000ff0000b800000 */
[----:B------:R-:W2:Y:S01]  /*03f0*/  LDCU.64 UR4, c[0x0][0x388] ;  /* 0x00007100ff0477ac */ /* 0x000ea20008000a00 */
[----:B01----:R-:W-:Y:S02]  /*0400*/  LEA R5, R0, UR6, 0x2 ;  /* 0x0000000600057c11 */ /* 0x003fe4000f8e10ff */
[----:B------:R-:W-:Y:S01]  /*0410*/  MOV R19, RZ ;  /* 0x000000ff00137202 */ /* 0x000fe20000000f00 */
[----:B------:R-:W-:Y:S01]  /*0420*/  ULOP3.LUT UR8, UR12, 0x7ffffff0, URZ, 0xc0, !UPT ;  /* 0x7ffffff00c087892 */ /* 0x000fe2000f8ec0ff */
[----:B------:R-:W-:-:S03]  /*0430*/  IADD3 R5, PT, PT, R5, 0x20, RZ ;  /* 0x0000002005057810 */ /* 0x000fc60007ffe0ff */
[----:B------:R-:W-:Y:S02]  /*0440*/  UIADD3 UR9, UPT, UPT, -UR8, URZ, URZ ;  /* 0x000000ff08097290 */ /* 0x000fe4000fffe1ff */
[----:B------:R-:W-:Y:S01]  /*0450*/  MOV R7, UR8 ;  /* 0x0000000800077c02 */ /* 0x000fe20008000f00 */
[----:B--2---:R-:W-:-:S04]  /*0460*/  UIADD3 UR4, UP1, UPT, UR4, 0x20, URZ ;  /* 0x0000002004047890 */ /* 0x004fc8000ff3e0ff */
[----:B------:R-:W-:Y:S02]  /*0470*/  UIADD3.X UR5, UPT, UPT, URZ, UR5, URZ, UP1, !UPT ;  /* 0x00000005ff057290 */ /* 0x000fe40008ffe4ff */
[----:B------:R-:W-:-:S04]  /*0480*/  MOV R2, UR4 ;  /* 0x0000000400027c02 */ /* 0x000fc80008000f00 */
[----:B------:R-:W-:-:S07]  /*0490*/  MOV R3, UR5 ;  /* 0x0000000500037c02 */ /* 0x000fce0008000f00 */
.L_x_6:
[----:B------:R-:W2:Y:S04]  /*04a0*/  LDG.E R23, desc[UR10][R2.64+-0x20] ;  /* 0xffffe00a02177981 */ /* 0x000ea8000c1e1900 */
[----:B------:R-:W3:Y:S04]  /*04b0*/  LDG.E R26, desc[UR10][R2.64+-0x1c] ;  /* 0xffffe40a021a7981 */ /* 0x000ee8000c1e1900 */
[----:B------:R-:W4:Y:S04]  /*04c0*/  LDG.E R21, desc[UR10][R2.64+-0x18] ;  /* 0xffffe80a02157981 */ /* 0x000f28000c1e1900 */
[----:B------:R-:W5:Y:S04]  /*04d0*/  LDG.E R22, desc[UR10][R2.64+-0x14] ;  /* 0xffffec0a02167981 */ /* 0x000f68000c1e1900 */
        /* <DEDUP_REMOVED lines=11> */
[----:B------:R0:W5:Y:S01]  /*0590*/  LDG.E R9, desc[UR10][R2.64+0x1c] ;  /* 0x00001c0a02097981 */ /* 0x000162000c1e1900 */
[----:B------:R-:W-:-:S03]  /*05a0*/  UIADD3 UR9, UPT, UPT, UR9, 0x10, URZ ;  /* 0x0000001009097890 */ /* 0x000fc6000fffe0ff */
[----:B------:R-:W2:Y:S01]  /*05b0*/  LDS R20, [R5+-0x20] ;  /* 0xffffe00005147984 */ /* 0x000ea20000000800 */
[----:B------:R-:W-:-:S03]  /*05c0*/  UISETP.NE.AND UP1, UPT, UR9, URZ, UPT ;  /* 0x000000ff0900728c */ /* 0x000fc6000bf25270 */
[----:B------:R-:W3:Y:S01]  /*05d0*/  LDS R29, [R5+-0x1c] ;  /* 0xffffe400051d7984 */ /* 0x000ee20000000800 */
[----:B0-----:R-:W-:-:S03]  /*05e0*/  IADD3 R2, P0, PT, R2, 0x40, RZ ;  /* 0x0000004002027810 */ /* 0x001fc60007f1e0ff */
[----:B------:R-:W4:Y:S01]  /*05f0*/  LDS R24, [R5+-0x18] ;  /* 0xffffe80005187984 */ /* 0x000f220000000800 */
[----:B------:R-:W-:-:S03]  /*0600*/  IADD3.X R3, PT, PT, RZ, R3, RZ, P0, !PT ;  /* 0x00000003ff037210 */ /* 0x000fc600007fe4ff */
[----:B------:R-:W5:Y:S04]  /*0610*/  LDS R27, [R5+-0x14] ;  /* 0xffffec00051b7984 */ /* 0x000f680000000800 */
[----:B------:R-:W0:Y:S01]  /*0620*/  LDS R25, [R5+-0x10] ;  /* 0xfffff00005197984 */ /* 0x000e220000000800 */
[----:B--2---:R-:W-:-:S03]  /*0630*/  FFMA R20, R20, R23, R19 ;  /* 0x0000001714147223 */ /* 0x004fc60000000013 */
[----:B------:R-:W-:Y:S01]  /*0640*/  LDS R19, [R5+-0x8] ;  /* 0xfffff80005137984 */ /* 0x000fe20000000800 */
[----:B---3--:R-:W-:-:S03]  /*0650*/  FFMA R29, R29, R26, R20 ;  /* 0x0000001a1d1d7223 */ /* 0x008fc60000000014 */
[----:B------:R-:W1:Y:S01]  /*0660*/  LDS R20, [R5+-0xc] ;  /* 0xfffff40005147984 */ /* 0x000e620000000800 */
[----:B----4-:R-:W-:-:S03]  /*0670*/  FFMA R24, R24, R21, R29 ;  /* 0x0000001518187223 */ /* 0x010fc6000000001d */
[----:B------:R-:W2:Y:S01]  /*0680*/  LDS R23, [R5+-0x4] ;  /* 0xfffffc0005177984 */ /* 0x000ea20000000800 */
[----:B-----5:R-:W-:-:S03]  /*0690*/  FFMA R26, R27, R22, R24 ;  /* 0x000000161b1a7223 */ /* 0x020fc60000000018 */
[----:B------:R-:W3:Y:S01]  /*06a0*/  LDS R21, [R5] ;  /* 0x0000000005157984 */ /* 0x000ee20000000800 */
[----:B0-----:R-:W-:-:S03]  /*06b0*/  FFMA R29, R25, R16, R26 ;  /* 0x00000010191d7223 */ /* 0x001fc6000000001a */
[----:B------:R-:W0:Y:S04]  /*06c0*/  LDS R24, [R5+0x4] ;  /* 0x0000040005187984 */ /* 0x000e280000000800 */
[----:B------:R-:W4:Y:S04]  /*06d0*/  LDS R22, [R5+0x8] ;  /* 0x0000080005167984 */ /* 0x000f280000000800 */
[----:B------:R-:W5:Y:S04]  /*06e0*/  LDS R27, [R5+0xc] ;  /* 0x00000c00051b7984 */ /* 0x000f680000000800 */
[----:B------:R-:W5:Y:S04]  /*06f0*/  LDS R25, [R5+0x10] ;  /* 0x0000100005197984 */ /* 0x000f680000000800 */
[----:B------:R-:W5:Y:S01]  /*0700*/  LDS R16, [R5+0x14] ;  /* 0x0000140005107984 */ /* 0x000f620000000800 */
[----:B-1----:R-:W-:-:S03]  /*0710*/  FFMA R20, R20, R13, R29 ;  /* 0x0000000d14147223 */ /* 0x002fc6000000001d */
[----:B------:R-:W1:Y:S01]  /*0720*/  LDS R13, [R5+0x18] ;  /* 0x00001800050d7984 */ /* 0x000e620000000800 */
[----:B------:R-:W-:-:S03]  /*0730*/  FFMA R20, R19, R10, R20 ;  /* 0x0000000a13147223 */ /* 0x000fc60000000014 */
[----:B------:R0:W1:Y:S01]  /*0740*/  LDS R10, [R5+0x1c] ;  /* 0x00001c00050a7984 */ /* 0x0000620000000800 */
[----:B--2---:R-:W-:-:S04]  /*0750*/  FFMA R8, R23, R8, R20 ;  /* 0x0000000817087223 */ /* 0x004fc80000000014 */
[----:B---3--:R-:W-:Y:S01]  /*0760*/  FFMA R21, R21, R18, R8 ;  /* 0x0000001215157223 */ /* 0x008fe20000000008 */
[----:B0-----:R-:W-:-:S03]  /*0770*/  IADD3 R5, PT, PT, R5, 0x40, RZ ;  /* 0x0000004005057810 */ /* 0x001fc60007ffe0ff */
[----:B------:R-:W-:-:S04]  /*0780*/  FFMA R17, R24, R17, R21 ;  /* 0x0000001118117223 */ /* 0x000fc80000000015 */
[----:B----4-:R-:W-:-:S04]  /*0790*/  FFMA R22, R22, R15, R17 ;  /* 0x0000000f16167223 */ /* 0x010fc80000000011 */
[----:B-----5:R-:W-:-:S04]  /*07a0*/  FFMA R14, R27, R14, R22 ;  /* 0x0000000e1b0e7223 */ /* 0x020fc80000000016 */
[----:B------:R-:W-:-:S04]  /*07b0*/  FFMA R25, R25, R12, R14 ;  /* 0x0000000c19197223 */ /* 0x000fc8000000000e */
[----:B------:R-:W-:-:S04]  /*07c0*/  FFMA R16, R16, R11, R25 ;  /* 0x0000000b10107223 */ /* 0x000fc80000000019 */
[----:B-1----:R-:W-:-:S04]  /*07d0*/  FFMA R13, R13, R6, R16 ;  /* 0x000000060d0d7223 */ /* 0x002fc80000000010 */
[----:B------:R-:W-:Y:S01]  /*07e0*/  FFMA R19, R10, R9, R13 ;  /* 0x000000090a137223 */ /* 0x000fe2000000000d */
[----:B------:R-:W-:Y:S06]  /*07f0*/  BRA.U UP1, `(.L_x_6) ;  /* 0xfffffffd01287547 */ /* 0x000fec000b83ffff */
.L_x_5:
[----:B------:R-:W-:Y:S05]  /*0800*/  BRA.U !UP0, `(.L_x_4) ;  /* 0x0000000508207547 */ /* 0x000fea000b800000 */
[----:B------:R-:W-:Y:S02]  /*0810*/  UISETP.GE.U32.AND UP0, UPT, UR7, 0x8, UPT ;  /* 0x000000080700788c */ /* 0x000fe4000bf06070 */
[----:B------:R-:W-:-:S04]  /*0820*/  ULOP3.LUT UR5, UR12, 0x7, URZ, 0xc0, !UPT ;  /* 0x000000070c057892 */ /* 0x000fc8000f8ec0ff */
[----:B------:R-:W-:-:S03]  /*0830*/  UISETP.NE.AND UP1, UPT, UR5, URZ, UPT ;  /* 0x000000ff0500728c */ /* 0x000fc6000bf25270 */
[----:B------:R-:W-:Y:S08]  /*0840*/  BRA.U !UP0, `(.L_x_7) ;  /* 0x0000000108747547 */ /* 0x000ff0000b800000 */
[----:B------:R-:W2:Y:S02]  /*0850*/  LDC.64 R8, c[0x0][0x388] ;  /* 0x0000e200ff087b82 */ /* 0x000ea40000000a00 */
[----:B--2---:R-:W-:-:S05]  /*0860*/  IMAD.WIDE.U32 R8, R7, 0x4, R8 ;  /* 0x0000000407087825 */ /* 0x004fca00078e0008 */
[----:B01----:R-:W2:Y:S04]  /*0870*/  LDG.E R5, desc[UR10][R8.64] ;  /* 0x0000000a08057981 */ /* 0x003ea8000c1e1900 */
[----:B------:R-:W3:Y:S04]  /*0880*/  LDG.E R11, desc[UR10][R8.64+0x4] ;  /* 0x0000040a080b7981 */ /* 0x000ee8000c1e1900 */
[----:B------:R-:W4:Y:S04]  /*0890*/  LDG.E R13, desc[UR10][R8.64+0x8] ;  /* 0x0000080a080d7981 */ /* 0x000f28000c1e1900 */
[----:B------:R-:W5:Y:S04]  /*08a0*/  LDG.E R15, desc[UR10][R8.64+0xc] ;  /* 0x00000c0a080f7981 */ /* 0x000f68000c1e1900 */
[----:B------:R-:W5:Y:S04]  /*08b0*/  LDG.E R17, desc[UR10][R8.64+0x10] ;  /* 0x0000100a08117981 */ /* 0x000f68000c1e1900 */
[----:B------:R-:W5:Y:S04]  /*08c0*/  LDG.E R20, desc[UR10][R8.64+0x14] ;  /* 0x0000140a08147981 */ /* 0x000f68000c1e1900 */
[----:B------:R-:W5:Y:S04]  /*08d0*/  LDG.E R2, desc[UR10][R8.64+0x18] ;  /* 0x0000180a08027981 */ /* 0x000f68000c1e1900 */
[----:B------:R-:W5:Y:S01]  /*08e0*/  LDG.E R23, desc[UR10][R8.64+0x1c] ;  /* 0x00001c0a08177981 */ /* 0x000f62000c1e1900 */
[----:B------:R-:W-:-:S02]  /*08f0*/  IADD3 R3, PT, PT, R7, R0, RZ ;  /* 0x0000000007037210 */ /* 0x000fc40007ffe0ff */
[----:B------:R-:W-:Y:S02]  /*0900*/  IADD3 R7, PT, PT, R7, 0x8, RZ ;  /* 0x0000000807077810 */ /* 0x000fe40007ffe0ff */
[----:B------:R-:W-:-:S05]  /*0910*/  LEA R3, R3, UR6, 0x2 ;  /* 0x0000000603037c11 */ /* 0x000fca000f8e10ff */
[----:B------:R-:W2:Y:S04]  /*0920*/  LDS R6, [R3] ;  /* 0x0000000003067984 */ /* 0x000ea80000000800 */
[----:B------:R-:W3:Y:S04]  /*0930*/  LDS R10, [R3+0x4] ;  /* 0x00000400030a7984 */ /* 0x000ee80000000800 */
[----:B------:R-:W4:Y:S04]  /*0940*/  LDS R12, [R3+0x8] ;  /* 0x00000800030c7984 */ /* 0x000f280000000800 */
[----:B------:R-:W5:Y:S04]  /*0950*/  LDS R14, [R3+0xc] ;  /* 0x00000c00030e7984 */ /* 0x000f680000000800 */
[----:B------:R-:W0:Y:S04]  /*0960*/  LDS R16, [R3+0x10] ;  /* 0x0000100003107984 */ /* 0x000e280000000800 */
[----:B------:R-:W1:Y:S04]  /*0970*/  LDS R18, [R3+0x14] ;  /* 0x0000140003127984 */ /* 0x000e680000000800 */
[----:B------:R-:W1:Y:S04]  /*0980*/  LDS R22, [R3+0x18] ;  /* 0x0000180003167984 */ /* 0x000e680000000800 */
[----:B------:R-:W1:Y:S01]  /*0990*/  LDS R21, [R3+0x1c] ;  /* 0x00001c0003157984 */ /* 0x000e620000000800 */
[----:B--2---:R-:W-:-:S04]  /*09a0*/  FFMA R5, R6, R5, R19 ;  /* 0x0000000506057223 */ /* 0x004fc80000000013 */
[----:B---3--:R-:W-:-:S04]  /*09b0*/  FFMA R5, R10, R11, R5 ;  /* 0x0000000b0a057223 */ /* 0x008fc80000000005 */
[----:B----4-:R-:W-:-:S04]  /*09c0*/  FFMA R5, R12, R13, R5 ;  /* 0x0000000d0c057223 */ /* 0x010fc80000000005 */
[----:B-----5:R-:W-:-:S04]  /*09d0*/  FFMA R5, R14, R15, R5 ;  /* 0x0000000f0e057223 */ /* 0x020fc80000000005 */
[----:B0-----:R-:W-:-:S04]  /*09e0*/  FFMA R5, R16, R17, R5 ;  /* 0x0000001110057223 */ /* 0x001fc80000000005 */
[----:B-1----:R-:W-:-:S04]  /*09f0*/  FFMA R5, R18, R20, R5 ;  /* 0x0000001412057223 */ /* 0x002fc80000000005 */
[----:B------:R-:W-:-:S04]  /*0a00*/  FFMA R2, R22, R2, R5 ;  /* 0x0000000216027223 */ /* 0x000fc80000000005 */
[----:B------:R-:W-:-:S07]  /*0a10*/  FFMA R19, R21, R23, R2 ;  /* 0x0000001715137223 */ /* 0x000fce0000000002 */
.L_x_7:
[----:B------:R-:W-:Y:S05]  /*0a20*/  BRA.U !UP1, `(.L_x_4) ;  /* 0x0000000109987547 */ /* 0x000fea000b800000 */
[----:B------:R-:W-:Y:S02]  /*0a30*/  UISETP.GE.U32.AND UP0, UPT, UR5, 0x4, UPT ;  /* 0x000000040500788c */ /* 0x000fe4000bf06070 */
[----:B------:R-:W-:-:S04]  /*0a40*/  ULOP3.LUT UR4, UR12, 0x3, URZ, 0xc0, !UPT ;  /* 0x000000030c047892 */ /* 0x000fc8000f8ec0ff */
[----:B------:R-:W-:-:S03]  /*0a50*/  UISETP.NE.AND UP1, UPT, UR4, URZ, UPT ;  /* 0x000000ff0400728c */ /* 0x000fc6000bf25270 */
[----:B------:R-:W-:Y:S08]  /*0a60*/  BRA.U !UP0, `(.L_x_8) ;  /* 0x0000000108447547 */ /* 0x000ff0000b800000 */
[----:B------:R-:W2:Y:S02]  /*0a70*/  LDC.64 R2, c[0x0][0x388] ;  /* 0x0000e200ff027b82 */ /* 0x000ea40000000a00 */
[----:B--2---:R-:W-:-:S05]  /*0a80*/  IMAD.WIDE.U32 R2, R7, 0x4, R2 ;  /* 0x0000000407027825 */ /* 0x004fca00078e0002 */
[----:B------:R-:W2:Y:S04]  /*0a90*/  LDG.E R8, desc[UR10][R2.64] ;  /* 0x0000000a02087981 */ /* 0x000ea8000c1e1900 */
[----:B------:R-:W3:Y:S04]  /*0aa0*/  LDG.E R10, desc[UR10][R2.64+0x4] ;  /* 0x0000040a020a7981 */ /* 0x000ee8000c1e1900 */
[----:B------:R-:W4:Y:S04]  /*0ab0*/  LDG.E R12, desc[UR10][R2.64+0x8] ;  /* 0x0000080a020c7981 */ /* 0x000f28000c1e1900 */
[----:B------:R-:W5:Y:S01]  /*0ac0*/  LDG.E R14, desc[UR10][R2.64+0xc] ;  /* 0x00000c0a020e7981 */ /* 0x000f62000c1e1900 */
[----:B01----:R-:W-:-:S02]  /*0ad0*/  IADD3 R5, PT, PT, R7, R0, RZ ;  /* 0x0000000007057210 */ /* 0x003fc40007ffe0ff */
[----:B------:R-:W-:Y:S02]  /*0ae0*/  IADD3 R7, PT, PT, R7, 0x4, RZ ;  /* 0x0000000407077810 */ /* 0x000fe40007ffe0ff */
[----:B------:R-:W-:-:S05]  /*0af0*/  LEA R5, R5, UR6, 0x2 ;  /* 0x0000000605057c11 */ /* 0x000fca000f8e10ff */
[----:B------:R-:W2:Y:S04]  /*0b00*/  LDS R6, [R5] ;  /* 0x0000000005067984 */ /* 0x000ea80000000800 */
[----:B------:R-:W3:Y:S04]  /*0b10*/  LDS R9, [R5+0x4] ;  /* 0x0000040005097984 */ /* 0x000ee80000000800 */
[----:B------:R-:W4:Y:S04]  /*0b20*/  LDS R11, [R5+0x8] ;  /* 0x00000800050b7984 */ /* 0x000f280000000800 */
[----:B------:R-:W5:Y:S01]  /*0b30*/  LDS R13, [R5+0xc] ;  /* 0x00000c00050d7984 */ /* 0x000f620000000800 */
[----:B--2---:R-:W-:-:S04]  /*0b40*/  FFMA R6, R6, R8, R19 ;  /* 0x0000000806067223 */ /* 0x004fc80000000013 */
[----:B---3--:R-:W-:-:S04]  /*0b50*/  FFMA R6, R9, R10, R6 ;  /* 0x0000000a09067223 */ /* 0x008fc80000000006 */
[----:B----4-:R-:W-:-:S04]  /*0b60*/  FFMA R6, R11, R12, R6 ;  /* 0x0000000c0b067223 */ /* 0x010fc80000000006 */
[----:B-----5:R-:W-:-:S07]  /*0b70*/  FFMA R19, R13, R14, R6 ;  /* 0x0000000e0d137223 */ /* 0x020fce0000000006 */
.L_x_8:
[----:B------:R-:W-:Y:S05]  /*0b80*/  BRA.U !UP1, `(.L_x_4) ;  /* 0x0000000109407547 */ /* 0x000fea000b800000 */
[----:B------:R-:W2:Y:S01]  /*0b90*/  LDC.64 R2, c[0x0][0x388] ;  /* 0x0000e200ff027b82 */ /* 0x000ea20000000a00 */
[----:B------:R-:W-:Y:S01]  /*0ba0*/  IADD3 R0, PT, PT, R0, R7, RZ ;  /* 0x0000000700007210 */ /* 0x000fe20007ffe0ff */
[----:B------:R-:W-:-:S03]  /*0bb0*/  UIADD3 UR4, UPT, UPT, -UR4, URZ, URZ ;  /* 0x000000ff04047290 */ /* 0x000fc6000fffe1ff */
[----:B------:R-:W-:Y:S01]  /*0bc0*/  LEA R0, R0, UR6, 0x2 ;  /* 0x0000000600007c11 */ /* 0x000fe2000f8e10ff */
[----:B--2---:R-:W-:-:S03]  /*0bd0*/  IMAD.WIDE.U32 R2, R7, 0x4, R2 ;  /* 0x0000000407027825 */ /* 0x004fc600078e0002 */
[----:B01----:R-:W-:-:S07]  /*0be0*/  MOV R5, R2 ;  /* 0x0000000200057202 */ /* 0x003fce0000000f00 */
.L_x_9:
[----:B------:R-:W-:Y:S01]  /*0bf0*/  MOV R2, R5 ;  /* 0x0000000500027202 */ /* 0x000fe20000000f00 */
[----:B------:R0:W1:Y:S05]  /*0c00*/  LDS R6, [R0] ;  /* 0x0000000000067984 */ /* 0x00006a0000000800 */
[----:B------:R2:W1:Y:S01]  /*0c10*/  LDG.E R2, desc[UR10][R2.64] ;  /* 0x0000000a02027981 */ /* 0x000462000c1e1900 */
[----:B------:R-:W-:Y:S01]  /*0c20*/  UIADD3 UR4, UPT, UPT, UR4, 0x1, URZ ;  /* 0x0000000104047890 */ /* 0x000fe2000fffe0ff */
[----:B------:R-:W-:Y:S02]  /*0c30*/  IADD3 R5, P0, PT, R5, 0x4, RZ ;  /* 0x0000000405057810 */ /* 0x000fe40007f1e0ff */
[----:B0-----:R-:W-:Y:S01]  /*0c40*/  IADD3 R0, PT, PT, R0, 0x4, RZ ;  /* 0x0000000400007810 */ /* 0x001fe20007ffe0ff */
[----:B------:R-:W-:Y:S01]  /*0c50*/  UISETP.NE.AND UP0, UPT, UR4, URZ, UPT ;  /* 0x000000ff0400728c */ /* 0x000fe2000bf05270 */
[----:B--2---:R-:W-:Y:S01]  /*0c60*/  IADD3.X R3, PT, PT, RZ, R3, RZ, P0, !PT ;  /* 0x00000003ff037210 */ /* 0x004fe200007fe4ff */
[----:B-1----:R-:W-:-:S07]  /*0c70*/  FFMA R19, R6, R2, R19 ;  /* 0x0000000206137223 */ /* 0x002fce0000000013 */
[----:B------:R-:W-:Y:S05]  /*0c80*/  BRA.U UP0, `(.L_x_9) ;  /* 0xfffffffd00d87547 */ /* 0x000fea000b83ffff */
.L_x_4:
[----:B--2---:R-:W0:Y:S02]  /*0c90*/  LDC.64 R2, c[0x0][0x390] ;  /* 0x0000e400ff027b82 */ /* 0x004e240000000a00 */
[----:B01----:R-:W-:-:S05]  /*0ca0*/  IMAD.WIDE R4, R4, 0x4, R2 ;  /* 0x0000000404047825 */ /* 0x003fca00078e0202 */
[----:B------:R-:W-:Y:S01]  /*0cb0*/  STG.E desc[UR10][R4.64], R19 ;  /* 0x0000001304007986 */ /* 0x000fe2000c10190a */
[----:B------:R-:W-:Y:S05]  /*0cc0*/  EXIT ;  /* 0x000000000000794d */ /* 0x000fea0003800000 */
.L_x_10:
[----:B------:R-:W-:-:S00]  /*0cd0*/  BRA `(.L_x_10) ;  /* 0xfffffffc00fc7947 */ /* 0x000fc0000383ffff */
[----:B------:R-:W-:-:S00]  /*0ce0*/  NOP ;  /* 0x0000000000007918 */ /* 0x000fc00000000000 */
        /* <DEDUP_REMOVED lines=9> */
.L_x_22:


//--------------------- .text._Z25convolution_1D_old_kernelPfS_S_ii --------------------------
	.section	.text._Z25convolution_1D_old_kernelPfS_S_ii,"ax",@progbits
	.align	128
        .global         _Z25convolution_1D_old_kernelPfS_S_ii
        .type           _Z25convolution_1D_old_kernelPfS_S_ii,@function
        .size           _Z25convolution_1D_old_kernelPfS_S_ii,(.L_x_23 - _Z25convolution_1D_old_kernelPfS_S_ii)
        .other          _Z25convolution_1D_old_kernelPfS_S_ii,@"STO_CUDA_ENTRY STV_DEFAULT"
_Z25convolution_1D_old_kernelPfS_S_ii:
.text._Z25convolution_1D_old_kernelPfS_S_ii:
        /* <DEDUP_REMOVED lines=30> */
.L_x_12:
[----:B------:R-:W-:Y:S05]  /*01e0*/  BSYNC.RECONVERGENT B0 ;  /* 0x0000000000007941 */ /* 0x000fea0003800200 */
.L_x_11:
        /* <DEDUP_REMOVED lines=15> */
.L_x_14:
[----:B------:R-:W-:Y:S05]  /*02e0*/  BSYNC.RECONVERGENT B0 ;  /* 0x0000000000007941 */ /* 0x000fea0003800200 */
.L_x_13:
        /* <DEDUP_REMOVED lines=27> */
.L_x_17:
        /* <DEDUP_REMOVED lines=54> */
.L_x_16:
        /* <DEDUP_REMOVED lines=34> */
.L_x_18:
        /* <DEDUP_REMOVED lines=22> */
.L_x_19:
[----:B------:R-:W-:Y:S05]  /*0b80*/  BRA.U !UP1, `(.L_x_15) ;  /* 0x0000000109407547 */ /* 0x000fea000b800000 */
[----:B------:R-:W2:Y:S01]  /*0b90*/  LDC.64 R2, c[0x0][0x388] ;  /* 0x0000e200ff027b82 */ /* 0x000ea20000000a00 */
[----:B------:R-:W-:Y:S01]  /*0ba0*/  IADD3 R0, PT, PT, R0, R7, RZ ;  /* 0x0000000700007210 */ /* 0x000fe20007ffe0ff */
[----:B------:R-:W-:-:S03]  /*0bb0*/  UIADD3 UR4, UPT, UPT, -UR4, URZ, URZ ;  /* 0x000000ff04047290 */ /* 0x000fc6000fffe1ff */
[----:B------:R-:W-:Y:S01]  /*0bc0*/  LEA R0, R0, UR6, 0x2 ;  /* 0x0000000600007c11 */ /* 0x000fe2000f8e10ff */
[----:B--2---:R-:W-:-:S03]  /*0bd0*/  IMAD.WIDE.U32 R2, R7, 0x4, R2 ;  /* 0x0000000407027825 */ /* 0x004fc600078e0002 */
[----:B01----:R-:W-:-:S07]  /*0be0*/  MOV R5, R2 ;  /* 0x0000000200057202 */ /* 0x003fce0000000f00 */
.L_x_20:
        /* <DEDUP_REMOVED lines=10> */
.L_x_15:
[----:B--2---:R-:W0:Y:S02]  /*0c90*/  LDC.64 R2, c[0x0][0x390] ;  /* 0x0000e400ff027b82 */ /* 0x004e240000000a00 */
[----:B01----:R-:W-:-:S05]  /*0ca0*/  IMAD.WIDE R4, R4, 0x4, R2 ;  /* 0x0000000404047825 */ /* 0x003fca00078e0202 */
[----:B------:R-:W-:Y:S01]  /*0cb0*/  STG.E desc[UR10][R4.64], R19 ;  /* 0x0000001304007986 */ /* 0x000fe2000c10190a */
[----:B------:R-:W-:Y:S05]  /*0cc0*/  EXIT ;  /* 0x000000000000794d */ /* 0x000fea0003800000 */
.L_x_21:
        /* <DEDUP_REMOVED lines=11> */
.L_x_23:


//--------------------- .nv.shared._Z25convolution_1D_new_kernelPfS_S_ii --------------------------
	.section	.nv.shared._Z25convolution_1D_new_kernelPfS_S_ii,"aw",@nobits
	.sectionflags	@""
	.align	4
.nv.shared._Z25convolution_1D_new_kernelPfS_S_ii:
	.zero		1048


//--------------------- .nv.shared.reserved.0     --------------------------
	.section	.nv.shared.reserved.0,"aw",@nobits
	.weak		__nv_reservedSMEM_offset_0_alias
	.size		__nv_reservedSMEM_offset_0_alias, 0, 64
	.other		__nv_reservedSMEM_offset_0_alias,@"STO_CUDA_RESERVED_SHARED STV_DEFAULT"
__nv_reservedSMEM_offset_0_alias:
	.zero		0
	.zero		64


//--------------------- .nv.shared._Z25convolution_1D_old_kernelPfS_S_ii --------------------------
	.section	.nv.shared._Z25convolution_1D_old_kernelPfS_S_ii,"aw",@nobits
	.sectionflags	@""
	.align	4
.nv.shared._Z25convolution_1D_old_kernelPfS_S_ii:
	.zero		1048


//--------------------- .nv.constant0._Z25convolution_1D_new_kernelPfS_S_ii --------------------------
	.section	.nv.constant0._Z25convolution_1D_new_kernelPfS_S_ii,"a",@progbits
	.sectionflags	@""
	.align	4
.nv.constant0._Z25convolution_1D_new_kernelPfS_S_ii:
	.zero		928


//--------------------- .nv.constant0._Z25convolution_1D_old_kernelPfS_S_ii --------------------------
	.section	.nv.constant0._Z25convolution_1D_old_kernelPfS_S_ii,"a",@progbits
	.sectionflags	@""
	.align	4
.nv.constant0._Z25convolution_1D_old_kernelPfS_S_ii:
	.zero		928


//--------------------- SYMBOLS --------------------------

	.type		.nv.reservedSmem.offset0,@object
	.size		.nv.reservedSmem.offset0,0x4
	.type		.nv.reservedSmem.cap,@object
	.size		.nv.reservedSmem.cap,0x4
